//
// Generated by NVIDIA NVVM Compiler
//
// Compiler Build ID: CL-36424714
// Cuda compilation tools, release 13.0, V13.0.88
// Based on NVVM 20.0.0
//

.version 9.0
.target sm_100
.address_size 64

	// .globl	_Z20sum_reduction_serialPiS_i
// _ZZ20sum_reduction_serialPiS_iE11shared_data has been demoted

.visible .entry _Z20sum_reduction_serialPiS_i(
	.param .u64 .ptr .align 1 _Z20sum_reduction_serialPiS_i_param_0,
	.param .u64 .ptr .align 1 _Z20sum_reduction_serialPiS_i_param_1,
	.param .u32 _Z20sum_reduction_serialPiS_i_param_2
)
{
	.reg .pred 	%p<11>;
	.reg .b32 	%r<134>;
	.reg .b64 	%rd<7>;
	// demoted variable
	.shared .align 4 .b8 _ZZ20sum_reduction_serialPiS_iE11shared_data[4096];
	ld.param.u64 	%rd1, [_Z20sum_reduction_serialPiS_i_param_0];
	ld.param.u64 	%rd2, [_Z20sum_reduction_serialPiS_i_param_1];
	ld.param.u32 	%r37, [_Z20sum_reduction_serialPiS_i_param_2];
	mov.u32 	%r1, %tid.x;
	mov.u32 	%r38, %ctaid.x;
	mov.u32 	%r2, %ntid.x;
	mad.lo.s32 	%r3, %r38, %r2, %r1;
	setp.ge.s32 	%p1, %r3, %r37;
	@%p1 bra 	$L__BB0_2;
	cvta.to.global.u64 	%rd3, %rd1;
	mul.wide.s32 	%rd4, %r3, 4;
	add.s64 	%rd5, %rd3, %rd4;
	ld.global.u32 	%r43, [%rd5];
	shl.b32 	%r44, %r1, 2;
	mov.u32 	%r45, _ZZ20sum_reduction_serialPiS_iE11shared_data;
	add.s32 	%r46, %r45, %r44;
	st.shared.u32 	[%r46], %r43;
	bra.uni 	$L__BB0_3;
$L__BB0_2:
	shl.b32 	%r39, %r1, 2;
	mov.u32 	%r40, _ZZ20sum_reduction_serialPiS_iE11shared_data;
	add.s32 	%r41, %r40, %r39;
	mov.b32 	%r42, 0;
	st.shared.u32 	[%r41], %r42;
$L__BB0_3:
	bar.sync 	0;
	setp.ne.s32 	%p2, %r1, 0;
	@%p2 bra 	$L__BB0_17;
	and.b32  	%r4, %r2, 15;
	setp.lt.u32 	%p3, %r2, 16;
	mov.b32 	%r125, 0;
	mov.u32 	%r133, %r125;
	@%p3 bra 	$L__BB0_7;
	and.b32  	%r125, %r2, 2032;
	mov.u32 	%r51, _ZZ20sum_reduction_serialPiS_iE11shared_data;
	add.s32 	%r118, %r51, 32;
	and.b32  	%r52, %r2, -16;
	neg.s32 	%r119, %r52;
	mov.b32 	%r133, 0;
$L__BB0_6:
	.pragma "nounroll";
	ld.shared.u32 	%r53, [%r118+-32];
	add.s32 	%r54, %r53, %r133;
	ld.shared.u32 	%r55, [%r118+-28];
	add.s32 	%r56, %r55, %r54;
	ld.shared.u32 	%r57, [%r118+-24];
	add.s32 	%r58, %r57, %r56;
	ld.shared.u32 	%r59, [%r118+-20];
	add.s32 	%r60, %r59, %r58;
	ld.shared.u32 	%r61, [%r118+-16];
	add.s32 	%r62, %r61, %r60;
	ld.shared.u32 	%r63, [%r118+-12];
	add.s32 	%r64, %r63, %r62;
	ld.shared.u32 	%r65, [%r118+-8];
	add.s32 	%r66, %r65, %r64;
	ld.shared.u32 	%r67, [%r118+-4];
	add.s32 	%r68, %r67, %r66;
	ld.shared.u32 	%r69, [%r118];
	add.s32 	%r70, %r69, %r68;
	ld.shared.u32 	%r71, [%r118+4];
	add.s32 	%r72, %r71, %r70;
	ld.shared.u32 	%r73, [%r118+8];
	add.s32 	%r74, %r73, %r72;
	ld.shared.u32 	%r75, [%r118+12];
	add.s32 	%r76, %r75, %r74;
	ld.shared.u32 	%r77, [%r118+16];
	add.s32 	%r78, %r77, %r76;
	ld.shared.u32 	%r79, [%r118+20];
	add.s32 	%r80, %r79, %r78;
	ld.shared.u32 	%r81, [%r118+24];
	add.s32 	%r82, %r81, %r80;
	ld.shared.u32 	%r83, [%r118+28];
	add.s32 	%r133, %r83, %r82;
	add.s32 	%r119, %r119, 16;
	add.s32 	%r118, %r118, 64;
	setp.ne.s32 	%p4, %r119, 0;
	@%p4 bra 	$L__BB0_6;
$L__BB0_7:
	setp.eq.s32 	%p5, %r4, 0;
	@%p5 bra 	$L__BB0_16;
	and.b32  	%r16, %r2, 7;
	setp.lt.u32 	%p6, %r4, 8;
	@%p6 bra 	$L__BB0_10;
	shl.b32 	%r85, %r125, 2;
	mov.u32 	%r86, _ZZ20sum_reduction_serialPiS_iE11shared_data;
	add.s32 	%r87, %r86, %r85;
	ld.shared.u32 	%r88, [%r87];
	add.s32 	%r89, %r88, %r133;
	ld.shared.u32 	%r90, [%r87+4];
	add.s32 	%r91, %r90, %r89;
	ld.shared.u32 	%r92, [%r87+8];
	add.s32 	%r93, %r92, %r91;
	ld.shared.u32 	%r94, [%r87+12];
	add.s32 	%r95, %r94, %r93;
	ld.shared.u32 	%r96, [%r87+16];
	add.s32 	%r97, %r96, %r95;
	ld.shared.u32 	%r98, [%r87+20];
	add.s32 	%r99, %r98, %r97;
	ld.shared.u32 	%r100, [%r87+24];
	add.s32 	%r101, %r100, %r99;
	ld.shared.u32 	%r102, [%r87+28];
	add.s32 	%r133, %r102, %r101;
	add.s32 	%r125, %r125, 8;
$L__BB0_10:
	setp.eq.s32 	%p7, %r16, 0;
	@%p7 bra 	$L__BB0_16;
	and.b32  	%r22, %r2, 3;
	setp.lt.u32 	%p8, %r16, 4;
	@%p8 bra 	$L__BB0_13;
	shl.b32 	%r104, %r125, 2;
	mov.u32 	%r105, _ZZ20sum_reduction_serialPiS_iE11shared_data;
	add.s32 	%r106, %r105, %r104;
	ld.shared.u32 	%r107, [%r106];
	add.s32 	%r108, %r107, %r133;
	ld.shared.u32 	%r109, [%r106+4];
	add.s32 	%r110, %r109, %r108;
	ld.shared.u32 	%r111, [%r106+8];
	add.s32 	%r112, %r111, %r110;
	ld.shared.u32 	%r113, [%r106+12];
	add.s32 	%r133, %r113, %r112;
	add.s32 	%r125, %r125, 4;
$L__BB0_13:
	setp.eq.s32 	%p9, %r22, 0;
	@%p9 bra 	$L__BB0_16;
	shl.b32 	%r114, %r125, 2;
	mov.u32 	%r115, _ZZ20sum_reduction_serialPiS_iE11shared_data;
	add.s32 	%r131, %r115, %r114;
	neg.s32 	%r130, %r22;
$L__BB0_15:
	.pragma "nounroll";
	ld.shared.u32 	%r116, [%r131];
	add.s32 	%r133, %r116, %r133;
	add.s32 	%r131, %r131, 4;
	add.s32 	%r130, %r130, 1;
	setp.ne.s32 	%p10, %r130, 0;
	@%p10 bra 	$L__BB0_15;
$L__BB0_16:
	cvta.to.global.u64 	%rd6, %rd2;
	atom.global.add.u32 	%r117, [%rd6], %r133;
$L__BB0_17:
	ret;

}


// ===== COMPILED SASS (sm_100) =====

	.target	sm_100

	.elftype	@"ET_EXEC"


//--------------------- .note.nv.tkinfo           --------------------------
	.section	.note.nv.tkinfo,"",@"SHT_NOTE"
	.sectionflags	@"SHF_NOTE_NV_TKINFO"
	.tkinfo
        /*0018*/ 	.word	0x00000002
        /*0030*/ 	.string	""
        /*0030*/ 	.string	"ptxas"
        /*0030*/ 	.string	"Cuda compilation tools, release 13.0, V13.0.88"
        /*0030*/ 	.string	"Build cuda_13.0.r13.0/compiler.36424714_0"
        /*0030*/ 	.string	"-arch sm_100 -m 64 "



//--------------------- .note.nv.cuinfo           --------------------------
	.section	.note.nv.cuinfo,"",@"SHT_NOTE"
	.sectionflags	@"SHF_NOTE_NV_CUINFO"
        /*0018*/ 	.short	0x0002
        /*001a*/ 	.short	0x0064
        /*001c*/ 	.short	0x0082
	.zero		2


//--------------------- .nv.info                  --------------------------
	.section	.nv.info,"",@"SHT_CUDA_INFO"
	.align	4


	//----- nvinfo : EIATTR_REGCOUNT
	.align		4
        /*0000*/ 	.byte	0x04, 0x2f
        /*0002*/ 	.short	(.L_1 - .L_0)
	.align		4
.L_0:
        /*0004*/ 	.word	index@(_Z20sum_reduction_serialPiS_i)
        /*0008*/ 	.word	0x0000001a


	//----- nvinfo : EIATTR_FRAME_SIZE
	.align		4
.L_1:
        /*000c*/ 	.byte	0x04, 0x11
        /*000e*/ 	.short	(.L_3 - .L_2)
	.align		4
.L_2:
        /*0010*/ 	.word	index@(_Z20sum_reduction_serialPiS_i)
        /*0014*/ 	.word	0x00000000


	//----- nvinfo : EIATTR_MIN_STACK_SIZE
	.align		4
.L_3:
        /*0018*/ 	.byte	0x04, 0x12
        /*001a*/ 	.short	(.L_5 - .L_4)
	.align		4
.L_4:
        /*001c*/ 	.word	index@(_Z20sum_reduction_serialPiS_i)
        /*0020*/ 	.word	0x00000000
.L_5:


//--------------------- .nv.compat                --------------------------
	.section	.nv.compat,"",@"SHT_CUDA_COMPAT_INFO"
	.align	4
        /*0000*/ 	.byte	0x02, 0x09, 0x00, 0x00, 0x02, 0x02, 0x01, 0x00, 0x02, 0x05, 0x05, 0x00, 0x03, 0x07, 0x01, 0x01
        /*0010*/ 	.byte	0x02, 0x03, 0x00, 0x00, 0x02, 0x06, 0x01, 0x00, 0x04, 0x0b, 0x08, 0x00, 0x09, 0x00, 0x00, 0x00
        /*0020*/ 	.byte	0x00, 0x00, 0x00, 0x00


//--------------------- .nv.info._Z20sum_reduction_serialPiS_i --------------------------
	.section	.nv.info._Z20sum_reduction_serialPiS_i,"",@"SHT_CUDA_INFO"
	.sectionflags	@""
	.align	4


	//----- nvinfo : EIATTR_CUDA_API_VERSION
	.align		4
        /*0000*/ 	.byte	0x04, 0x37
        /*0002*/ 	.short	(.L_7 - .L_6)
.L_6:
        /*0004*/ 	.word	0x00000082


	//----- nvinfo : EIATTR_KPARAM_INFO
	.align		4
.L_7:
        /*0008*/ 	.byte	0x04, 0x17
        /*000a*/ 	.short	(.L_9 - .L_8)
.L_8:
        /*000c*/ 	.word	0x00000000
        /*0010*/ 	.short	0x0002
        /*0012*/ 	.short	0x0010
        /*0014*/ 	.byte	0x00, 0xf0, 0x11, 0x00


	//----- nvinfo : EIATTR_KPARAM_INFO
	.align		4
.L_9:
        /*0018*/ 	.byte	0x04, 0x17
        /*001a*/ 	.short	(.L_11 - .L_10)
.L_10:
        /*001c*/ 	.word	0x00000000
        /*0020*/ 	.short	0x0001
        /*0022*/ 	.short	0x0008
        /*0024*/ 	.byte	0x00, 0xf5, 0x21, 0x00


	//----- nvinfo : EIATTR_KPARAM_INFO
	.align		4
.L_11:
        /*0028*/ 	.byte	0x04, 0x17
        /*002a*/ 	.short	(.L_13 - .L_12)
.L_12:
        /*002c*/ 	.word	0x00000000
        /*0030*/ 	.short	0x0000
        /*0032*/ 	.short	0x0000
        /*0034*/ 	.byte	0x00, 0xf5, 0x21, 0x00


	//----- nvinfo : EIATTR_SPARSE_MMA_MASK
	.align		4
.L_13:
        /*0038*/ 	.byte	0x03, 0x50
        /*003a*/ 	.short	0x0000


	//----- nvinfo : EIATTR_MAXREG_COUNT
	.align		4
        /*003c*/ 	.byte	0x03, 0x1b
        /*003e*/ 	.short	0x00ff


	//----- nvinfo : EIATTR_NUM_BARRIERS
	.align		4
        /*0040*/ 	.byte	0x02, 0x4c
        /*0042*/ 	.byte	0x01
	.zero		1


	//----- nvinfo : EIATTR_MERCURY_ISA_VERSION
	.align		4
        /*0044*/ 	.byte	0x03, 0x5f
        /*0046*/ 	.short	0x0101


	//----- nvinfo : EIATTR_VRC_CTA_INIT_COUNT
	.align		4
        /*0048*/ 	.byte	0x02, 0x4a
	.zero		1
	.zero		1


	//----- nvinfo : EIATTR_EXIT_INSTR_OFFSETS
	.align		4
        /*004c*/ 	.byte	0x04, 0x1c
        /*004e*/ 	.short	(.L_15 - .L_14)


	//   ....[0]....
.L_14:
        /*0050*/ 	.word	0x000001d0


	//   ....[1]....
        /*0054*/ 	.word	0x000005a0


	//----- nvinfo : EIATTR_CRS_STACK_SIZE
	.align		4
.L_15:
        /*0058*/ 	.byte	0x04, 0x1e
        /*005a*/ 	.short	(.L_17 - .L_16)
.L_16:
        /*005c*/ 	.word	0x00000000


	//----- nvinfo : EIATTR_CBANK_PARAM_SIZE
	.align		4
.L_17:
        /*0060*/ 	.byte	0x03, 0x19
        /*0062*/ 	.short	0x0014


	//----- nvinfo : EIATTR_PARAM_CBANK
	.align		4
        /*0064*/ 	.byte	0x04, 0x0a
        /*0066*/ 	.short	(.L_19 - .L_18)
	.align		4
.L_18:
        /*0068*/ 	.word	index@(.nv.constant0._Z20sum_reduction_serialPiS_i)
        /*006c*/ 	.short	0x0380
        /*006e*/ 	.short	0x0014


	//----- nvinfo : EIATTR_SW_WAR
	.align		4
.L_19:
        /*0070*/ 	.byte	0x04, 0x36
        /*0072*/ 	.short	(.L_21 - .L_20)
.L_20:
        /*0074*/ 	.word	0x00000008
.L_21:


//--------------------- .nv.callgraph             --------------------------
	.section	.nv.callgraph,"",@"SHT_CUDA_CALLGRAPH"
	.align	4
	.sectionentsize	8
	.align		4
        /*0000*/ 	.word	0x00000000
	.align		4
        /*0004*/ 	.word	0xffffffff
	.align		4
        /*0008*/ 	.word	0x00000000
	.align		4
        /*000c*/ 	.word	0xfffffffe
	.align		4
        /*0010*/ 	.word	0x00000000
	.align		4
        /*0014*/ 	.word	0xfffffffd
	.align		4
        /*0018*/ 	.word	0x00000000
	.align		4
        /*001c*/ 	.word	0xfffffffc


//--------------------- .text._Z20sum_reduction_serialPiS_i --------------------------
	.section	.text._Z20sum_reduction_serialPiS_i,"ax",@progbits
	.align	128
        .global         _Z20sum_reduction_serialPiS_i
        .type           _Z20sum_reduction_serialPiS_i,@function
        .size           _Z20sum_reduction_serialPiS_i,(.L_x_9 - _Z20sum_reduction_serialPiS_i)
        .other          _Z20sum_reduction_serialPiS_i,@"STO_CUDA_ENTRY STV_DEFAULT"
_Z20sum_reduction_serialPiS_i:
.text._Z20sum_reduction_serialPiS_i:
[----:B------:R-:W-:Y:S01]  /*0000*/  LDC R1, c[0x0][0x37c] ;  /* 0x0000df00ff017b82 */ /* 0x000fe20000000800 */
[----:B------:R-:W0:Y:S07]  /*0010*/  S2R R7, SR_TID.X ;  /* 0x0000000000077919 */ /* 0x000e2e0000002100 */
[----:B------:R-:W0:Y:S01]  /*0020*/  S2UR UR4, SR_CTAID.X ;  /* 0x00000000000479c3 */ /* 0x000e220000002500 */
[----:B------:R-:W1:Y:S01]  /*0030*/  LDCU UR5, c[0x0][0x390] ;  /* 0x00007200ff0577ac */ /* 0x000e620008000800 */
[----:B------:R-:W-:Y:S01]  /*0040*/  BSSY.RECONVERGENT B0, `(.L_x_0) ;  /* 0x0000016000007945 */ /* 0x000fe20003800200 */
[----:B------:R-:W2:Y:S05]  /*0050*/  LDCU.64 UR6, c[0x0][0x358] ;  /* 0x00006b00ff0677ac */ /* 0x000eaa0008000a00 */
[----:B------:R-:W0:Y:S02]  /*0060*/  LDC R0, c[0x0][0x360] ;  /* 0x0000d800ff007b82 */ /* 0x000e240000000800 */
[----:B0-----:R-:W-:-:S05]  /*0070*/  IMAD R3, R0, UR4, R7 ;  /* 0x0000000400037c24 */ /* 0x001fca000f8e0207 */
[----:B-1----:R-:W-:-:S13]  /*0080*/  ISETP.GE.AND P0, PT, R3, UR5, PT ;  /* 0x0000000503007c0c */ /* 0x002fda000bf06270 */
[----:B--2---:R-:W-:Y:S05]  /*0090*/  @P0 BRA `(.L_x_1) ;  /* 0x0000000000280947 */ /* 0x004fea0003800000 */
[----:B------:R-:W0:Y:S02]  /*00a0*/  LDC.64 R4, c[0x0][0x380] ;  /* 0x0000e000ff047b82 */ /* 0x000e240000000a00 */
[----:B0-----:R-:W-:-:S06]  /*00b0*/  IMAD.WIDE R4, R3, 0x4, R4 ;  /* 0x0000000403047825 */ /* 0x001fcc00078e0204 */
[----:B------:R-:W2:Y:S01]  /*00c0*/  LDG.E R4, desc[UR6][R4.64] ;  /* 0x0000000604047981 */ /* 0x000ea2000c1e1900 */
[----:B------:R-:W0:Y:S01]  /*00d0*/  S2UR UR5, SR_CgaCtaId ;  /* 0x00000000000579c3 */ /* 0x000e220000008800 */
[----:B------:R-:W-:Y:S02]  /*00e0*/  UMOV UR4, 0x400 ;  /* 0x0000040000047882 */ /* 0x000fe40000000000 */
[----:B0-----:R-:W-:-:S06]  /*00f0*/  ULEA UR4, UR5, UR4, 0x18 ;  /* 0x0000000405047291 */ /* 0x001fcc000f8ec0ff */
[----:B------:R-:W-:-:S04]  /*0100*/  IMAD.U32 R2, RZ, RZ, UR4 ;  /* 0x00000004ff027e24 */ /* 0x000fc8000f8e00ff */
[----:B------:R-:W-:-:S05]  /*0110*/  IMAD R3, R7, 0x4, R2 ;  /* 0x0000000407037824 */ /* 0x000fca00078e0202 */
[----:B--2---:R1:W-:Y:S01]  /*0120*/  STS [R3], R4 ;  /* 0x0000000403007388 */ /* 0x0043e20000000800 */
[----:B------:R-:W-:Y:S05]  /*0130*/  BRA `(.L_x_2) ;  /* 0x0000000000187947 */ /* 0x000fea0003800000 */
.L_x_1:
[----:B------:R-:W0:Y:S01]  /*0140*/  S2UR UR5, SR_CgaCtaId ;  /* 0x00000000000579c3 */ /* 0x000e220000008800 */
[----:B------:R-:W-:Y:S02]  /*0150*/  UMOV UR4, 0x400 ;  /* 0x0000040000047882 */ /* 0x000fe40000000000 */
[----:B0-----:R-:W-:-:S06]  /*0160*/  ULEA UR4, UR5, UR4, 0x18 ;  /* 0x0000000405047291 */ /* 0x001fcc000f8ec0ff */
[----:B------:R-:W-:-:S04]  /*0170*/  IMAD.U32 R2, RZ, RZ, UR4 ;  /* 0x00000004ff027e24 */ /* 0x000fc8000f8e00ff */
[----:B------:R-:W-:-:S05]  /*0180*/  IMAD R3, R7, 0x4, R2 ;  /* 0x0000000407037824 */ /* 0x000fca00078e0202 */
[----:B------:R0:W-:Y:S02]  /*0190*/  STS [R3], RZ ;  /* 0x000000ff03007388 */ /* 0x0001e40000000800 */
.L_x_2:
[----:B------:R-:W-:Y:S05]  /*01a0*/  BSYNC.RECONVERGENT B0 ;  /* 0x0000000000007941 */ /* 0x000fea0003800200 */
.L_x_0:
[----:B------:R-:W-:Y:S01]  /*01b0*/  BAR.SYNC.DEFER_BLOCKING 0x0 ;  /* 0x0000000000007b1d */ /* 0x000fe20000010000 */
[----:B------:R-:W-:-:S13]  /*01c0*/  ISETP.NE.AND P0, PT, R7, RZ, PT ;  /* 0x000000ff0700720c */ /* 0x000fda0003f05270 */
[----:B------:R-:W-:Y:S05]  /*01d0*/  @P0 EXIT ;  /* 0x000000000000094d */ /* 0x000fea0003800000 */
[C---:B------:R-:W-:Y:S01]  /*01e0*/  ISETP.GE.U32.AND P1, PT, R0.reuse, 0x10, PT ;  /* 0x000000100000780c */ /* 0x040fe20003f26070 */
[----:B01----:R-:W-:Y:S01]  /*01f0*/  IMAD.MOV.U32 R3, RZ, RZ, RZ ;  /* 0x000000ffff037224 */ /* 0x003fe200078e00ff */
[----:B------:R-:W-:Y:S01]  /*0200*/  LOP3.LUT R23, R0, 0xf, RZ, 0xc0, !PT ;  /* 0x0000000f00177812 */ /* 0x000fe200078ec0ff */
[----:B------:R-:W-:-:S03]  /*0210*/  IMAD.MOV.U32 R20, RZ, RZ, RZ ;  /* 0x000000ffff147224 */ /* 0x000fc600078e00ff */
[----:B------:R-:W-:-:S07]  /*0220*/  ISETP.NE.AND P0, PT, R23, RZ, PT ;  /* 0x000000ff1700720c */ /* 0x000fce0003f05270 */
[----:B------:R-:W-:Y:S06]  /*0230*/  @!P1 BRA `(.L_x_3) ;  /* 0x0000000000549947 */ /* 0x000fec0003800000 */
[----:B------:R-:W-:Y:S01]  /*0240*/  LOP3.LUT R22, R0, 0xfffffff0, RZ, 0xc0, !PT ;  /* 0xfffffff000167812 */ /* 0x000fe200078ec0ff */
[----:B------:R-:W-:Y:S01]  /*0250*/  VIADD R21, R2, 0x20 ;  /* 0x0000002002157836 */ /* 0x000fe20000000000 */
[----:B------:R-:W-:Y:S01]  /*0260*/  LOP3.LUT R3, R0, 0x7f0, RZ, 0xc0, !PT ;  /* 0x000007f000037812 */ /* 0x000fe200078ec0ff */
[----:B------:R-:W-:Y:S02]  /*0270*/  IMAD.MOV.U32 R20, RZ, RZ, RZ ;  /* 0x000000ffff147224 */ /* 0x000fe400078e00ff */
[----:B------:R-:W-:-:S07]  /*0280*/  IMAD.MOV R22, RZ, RZ, -R22 ;  /* 0x000000ffff167224 */ /* 0x000fce00078e0a16 */
.L_x_4:
[----:B------:R-:W0:Y:S01]  /*0290*/  LDS.128 R4, [R21+-0x20] ;  /* 0xffffe00015047984 */ /* 0x000e220000000c00 */
[----:B------:R-:W-:-:S03]  /*02a0*/  VIADD R22, R22, 0x10 ;  /* 0x0000001016167836 */ /* 0x000fc60000000000 */
[----:B------:R-:W1:Y:S02]  /*02b0*/  LDS.128 R8, [R21+-0x10] ;  /* 0xfffff00015087984 */ /* 0x000e640000000c00 */
[----:B------:R-:W-:Y:S02]  /*02c0*/  ISETP.NE.AND P1, PT, R22, RZ, PT ;  /* 0x000000ff1600720c */ /* 0x000fe40003f25270 */
[----:B------:R-:W2:Y:S04]  /*02d0*/  LDS.128 R12, [R21] ;  /* 0x00000000150c7984 */ /* 0x000ea80000000c00 */
[----:B------:R3:W4:Y:S02]  /*02e0*/  LDS.128 R16, [R21+0x10] ;  /* 0x0000100015107984 */ /* 0x0007240000000c00 */
[----:B---3--:R-:W-:Y:S01]  /*02f0*/  VIADD R21, R21, 0x40 ;  /* 0x0000004015157836 */ /* 0x008fe20000000000 */
[----:B0-----:R-:W-:-:S04]  /*0300*/  IADD3 R4, PT, PT, R5, R4, R20 ;  /* 0x0000000405047210 */ /* 0x001fc80007ffe014 */
[----:B------:R-:W-:-:S04]  /*0310*/  IADD3 R4, PT, PT, R7, R6, R4 ;  /* 0x0000000607047210 */ /* 0x000fc80007ffe004 */
[----:B-1----:R-:W-:-:S04]  /*0320*/  IADD3 R4, PT, PT, R9, R8, R4 ;  /* 0x0000000809047210 */ /* 0x002fc80007ffe004 */
[----:B------:R-:W-:-:S04]  /*0330*/  IADD3 R4, PT, PT, R11, R10, R4 ;  /* 0x0000000a0b047210 */ /* 0x000fc80007ffe004 */
[----:B--2---:R-:W-:-:S04]  /*0340*/  IADD3 R4, PT, PT, R13, R12, R4 ;  /* 0x0000000c0d047210 */ /* 0x004fc80007ffe004 */
[----:B------:R-:W-:-:S04]  /*0350*/  IADD3 R4, PT, PT, R15, R14, R4 ;  /* 0x0000000e0f047210 */ /* 0x000fc80007ffe004 */
[----:B----4-:R-:W-:-:S04]  /*0360*/  IADD3 R4, PT, PT, R17, R16, R4 ;  /* 0x0000001011047210 */ /* 0x010fc80007ffe004 */
[----:B------:R-:W-:Y:S01]  /*0370*/  IADD3 R20, PT, PT, R19, R18, R4 ;  /* 0x0000001213147210 */ /* 0x000fe20007ffe004 */
[----:B------:R-:W-:Y:S06]  /*0380*/  @P1 BRA `(.L_x_4) ;  /* 0xfffffffc00c01947 */ /* 0x000fec000383ffff */
.L_x_3:
[----:B------:R-:W-:Y:S05]  /*0390*/  @!P0 BRA `(.L_x_5) ;  /* 0x0000000000788947 */ /* 0x000fea0003800000 */
[----:B------:R-:W-:Y:S02]  /*03a0*/  ISETP.GE.U32.AND P0, PT, R23, 0x8, PT ;  /* 0x000000081700780c */ /* 0x000fe40003f06070 */
[----:B------:R-:W-:-:S04]  /*03b0*/  LOP3.LUT R13, R0, 0x7, RZ, 0xc0, !PT ;  /* 0x00000007000d7812 */ /* 0x000fc800078ec0ff */
[----:B------:R-:W-:-:S07]  /*03c0*/  ISETP.NE.AND P1, PT, R13, RZ, PT ;  /* 0x000000ff0d00720c */ /* 0x000fce0003f25270 */
[----:B------:R-:W-:Y:S06]  /*03d0*/  @!P0 BRA `(.L_x_6) ;  /* 0x0000000000208947 */ /* 0x000fec0003800000 */
[C---:B------:R-:W-:Y:S02]  /*03e0*/  IMAD R12, R3.reuse, 0x4, R2 ;  /* 0x00000004030c7824 */ /* 0x040fe400078e0202 */
[----:B------:R-:W-:-:S03]  /*03f0*/  VIADD R3, R3, 0x8 ;  /* 0x0000000803037836 */ /* 0x000fc60000000000 */
[----:B------:R-:W0:Y:S04]  /*0400*/  LDS.128 R4, [R12] ;  /* 0x000000000c047984 */ /* 0x000e280000000c00 */
[----:B------:R-:W1:Y:S01]  /*0410*/  LDS.128 R8, [R12+0x10] ;  /* 0x000010000c087984 */ /* 0x000e620000000c00 */
[----:B0-----:R-:W-:-:S04]  /*0420*/  IADD3 R4, PT, PT, R5, R4, R20 ;  /* 0x0000000405047210 */ /* 0x001fc80007ffe014 */
[----:B------:R-:W-:-:S04]  /*0430*/  IADD3 R4, PT, PT, R7, R6, R4 ;  /* 0x0000000607047210 */ /* 0x000fc80007ffe004 */
[----:B-1----:R-:W-:-:S04]  /*0440*/  IADD3 R4, PT, PT, R9, R8, R4 ;  /* 0x0000000809047210 */ /* 0x002fc80007ffe004 */
[----:B------:R-:W-:-:S07]  /*0450*/  IADD3 R20, PT, PT, R11, R10, R4 ;  /* 0x0000000a0b147210 */ /* 0x000fce0007ffe004 */
.L_x_6:
[----:B------:R-:W-:Y:S05]  /*0460*/  @!P1 BRA `(.L_x_5) ;  /* 0x0000000000449947 */ /* 0x000fea0003800000 */
[----:B------:R-:W-:Y:S02]  /*0470*/  ISETP.GE.U32.AND P0, PT, R13, 0x4, PT ;  /* 0x000000040d00780c */ /* 0x000fe40003f06070 */
[----:B------:R-:W-:-:S04]  /*0480*/  LOP3.LUT R0, R0, 0x3, RZ, 0xc0, !PT ;  /* 0x0000000300007812 */ /* 0x000fc800078ec0ff */
[----:B------:R-:W-:-:S07]  /*0490*/  ISETP.NE.AND P1, PT, R0, RZ, PT ;  /* 0x000000ff0000720c */ /* 0x000fce0003f25270 */
[C---:B------:R-:W-:Y:S02]  /*04a0*/  @P0 IMAD R4, R3.reuse, 0x4, R2 ;  /* 0x0000000403040824 */ /* 0x040fe400078e0202 */
[----:B------:R-:W-:-:S04]  /*04b0*/  @P0 VIADD R3, R3, 0x4 ;  /* 0x0000000403030836 */ /* 0x000fc80000000000 */
[----:B------:R-:W0:Y:S02]  /*04c0*/  @P0 LDS.128 R4, [R4] ;  /* 0x0000000004040984 */ /* 0x000e240000000c00 */
[----:B0-----:R-:W-:-:S04]  /*04d0*/  @P0 IADD3 R5, PT, PT, R5, R4, R20 ;  /* 0x0000000405050210 */ /* 0x001fc80007ffe014 */
[----:B------:R-:W-:Y:S01]  /*04e0*/  @P0 IADD3 R20, PT, PT, R7, R6, R5 ;  /* 0x0000000607140210 */ /* 0x000fe20007ffe005 */
[----:B------:R-:W-:Y:S06]  /*04f0*/  @!P1 BRA `(.L_x_5) ;  /* 0x0000000000209947 */ /* 0x000fec0003800000 */
[----:B------:R-:W-:Y:S02]  /*0500*/  IMAD R2, R3, 0x4, R2 ;  /* 0x0000000403027824 */ /* 0x000fe400078e0202 */
[----:B------:R-:W-:-:S07]  /*0510*/  IMAD.MOV R0, RZ, RZ, -R0 ;  /* 0x000000ffff007224 */ /* 0x000fce00078e0a00 */
.L_x_7:
[----:B------:R0:W1:Y:S01]  /*0520*/  LDS R3, [R2] ;  /* 0x0000000002037984 */ /* 0x0000620000000800 */
[----:B------:R-:W-:-:S05]  /*0530*/  VIADD R0, R0, 0x1 ;  /* 0x0000000100007836 */ /* 0x000fca0000000000 */
[----:B------:R-:W-:Y:S01]  /*0540*/  ISETP.NE.AND P0, PT, R0, RZ, PT ;  /* 0x000000ff0000720c */ /* 0x000fe20003f05270 */
[----:B0-----:R-:W-:Y:S02]  /*0550*/  VIADD R2, R2, 0x4 ;  /* 0x0000000402027836 */ /* 0x001fe40000000000 */
[----:B-1----:R-:W-:-:S10]  /*0560*/  IMAD.IADD R20, R3, 0x1, R20 ;  /* 0x0000000103147824 */ /* 0x002fd400078e0214 */
[----:B------:R-:W-:Y:S05]  /*0570*/  @P0 BRA `(.L_x_7) ;  /* 0xfffffffc00e80947 */ /* 0x000fea000383ffff */
.L_x_5:
[----:B------:R-:W0:Y:S02]  /*0580*/  LDC.64 R2, c[0x0][0x388] ;  /* 0x0000e200ff027b82 */ /* 0x000e240000000a00 */
[----:B0-----:R-:W-:Y:S01]  /*0590*/  REDG.E.ADD.STRONG.GPU desc[UR6][R2.64], R20 ;  /* 0x000000140200798e */ /* 0x001fe2000c12e106 */
[----:B------:R-:W-:Y:S05]  /*05a0*/  EXIT ;  /* 0x000000000000794d */ /* 0x000fea0003800000 */
.L_x_8:
[----:B------:R-:W-:-:S00]  /*05b0*/  BRA `(.L_x_8) ;  /* 0xfffffffc00fc7947 */ /* 0x000fc0000383ffff */
[----:B------:R-:W-:-:S00]  /*05c0*/  NOP ;  /* 0x0000000000007918 */ /* 0x000fc00000000000 */
        /* <DEDUP_REMOVED lines=11> */
.L_x_9:


//--------------------- .nv.shared._Z20sum_reduction_serialPiS_i --------------------------
	.section	.nv.shared._Z20sum_reduction_serialPiS_i,"aw",@nobits
	.sectionflags	@""
	.align	4
.nv.shared._Z20sum_reduction_serialPiS_i:
	.zero		5120


//--------------------- .nv.shared.reserved.0     --------------------------
	.section	.nv.shared.reserved.0,"aw",@nobits
	.weak		__nv_reservedSMEM_offset_0_alias
	.size		__nv_reservedSMEM_offset_0_alias, 0, 64
	.other		__nv_reservedSMEM_offset_0_alias,@"STO_CUDA_RESERVED_SHARED STV_DEFAULT"
__nv_reservedSMEM_offset_0_alias:
	.zero		0
	.zero		64


//--------------------- .nv.constant0._Z20sum_reduction_serialPiS_i --------------------------
	.section	.nv.constant0._Z20sum_reduction_serialPiS_i,"a",@progbits
	.sectionflags	@""
	.align	4
.nv.constant0._Z20sum_reduction_serialPiS_i:
	.zero		916


//--------------------- SYMBOLS --------------------------

	.type		.nv.reservedSmem.offset0,@object
	.size		.nv.reservedSmem.offset0,0x4
	.type		.nv.reservedSmem.cap,@object
	.size		.nv.reservedSmem.cap,0x4
